	.headerflags	@"EF_CUDA_TEXMODE_UNIFIED EF_CUDA_64BIT_ADDRESS EF_CUDA_ACCELERATORS EF_CUDA_SM90 EF_CUDA_VIRTUAL_SM(EF_CUDA_SM90)"
	.elftype	@"ET_EXEC"


//--------------------- .nv.info                  --------------------------
	.section	.nv.info,"",@"SHT_CUDA_INFO"
	.align	4


	//----- nvinfo : EIATTR_REGCOUNT
	.align		4
        /*0000*/ 	.byte	0x04, 0x2f
        /*0002*/ 	.short	(.L_1 - .L_0)
	.align		4
.L_0:
        /*0004*/ 	.word	index@(triton_poi_fused_clone_0)
        /*0008*/ 	.word	0x00000017


	//----- nvinfo : EIATTR_MIN_STACK_SIZE
	.align		4
.L_1:
        /*000c*/ 	.byte	0x04, 0x12
        /*000e*/ 	.short	(.L_3 - .L_2)
	.align		4
.L_2:
        /*0010*/ 	.word	index@(triton_poi_fused_clone_0)
        /*0014*/ 	.word	0x00000000


	//----- nvinfo : EIATTR_FRAME_SIZE
	.align		4
.L_3:
        /*0018*/ 	.byte	0x04, 0x11
        /*001a*/ 	.short	(.L_5 - .L_4)
	.align		4
.L_4:
        /*001c*/ 	.word	index@(triton_poi_fused_clone_0)
        /*0020*/ 	.word	0x00000000


	//----- nvinfo : EIATTR_MIN_STACK_SIZE
	.align		4
.L_5:
        /*0024*/ 	.byte	0x04, 0x12
        /*0026*/ 	.short	(.L_7 - .L_6)
	.align		4
.L_6:
        /*0028*/ 	.word	index@(triton_poi_fused_clone_0)
        /*002c*/ 	.word	0x00000000
.L_7:


//--------------------- .nv.info.triton_poi_fused_clone_0 --------------------------
	.section	.nv.info.triton_poi_fused_clone_0,"",@"SHT_CUDA_INFO"
	.sectionflags	@""
	.align	4


	//----- nvinfo : EIATTR_CUDA_API_VERSION
	.align		4
        /*0000*/ 	.byte	0x04, 0x37
        /*0002*/ 	.short	(.L_9 - .L_8)
.L_8:
        /*0004*/ 	.word	0x0000007c


	//----- nvinfo : EIATTR_KPARAM_INFO
	.align		4
.L_9:
        /*0008*/ 	.byte	0x04, 0x17
        /*000a*/ 	.short	(.L_11 - .L_10)
.L_10:
        /*000c*/ 	.word	0x00000000
        /*0010*/ 	.short	0x0004
        /*0012*/ 	.short	0x001c
        /*0014*/ 	.byte	0x00, 0xf0, 0x11, 0x00


	//----- nvinfo : EIATTR_KPARAM_INFO
	.align		4
.L_11:
        /*0018*/ 	.byte	0x04, 0x17
        /*001a*/ 	.short	(.L_13 - .L_12)
.L_12:
        /*001c*/ 	.word	0x00000000
        /*0020*/ 	.short	0x0003
        /*0022*/ 	.short	0x0018
        /*0024*/ 	.byte	0x00, 0xf0, 0x11, 0x00


	//----- nvinfo : EIATTR_KPARAM_INFO
	.align		4
.L_13:
        /*0028*/ 	.byte	0x04, 0x17
        /*002a*/ 	.short	(.L_15 - .L_14)
.L_14:
        /*002c*/ 	.word	0x00000000
        /*0030*/ 	.short	0x0002
        /*0032*/ 	.short	0x0010
        /*0034*/ 	.byte	0x00, 0xf4, 0x21, 0x00


	//----- nvinfo : EIATTR_KPARAM_INFO
	.align		4
.L_15:
        /*0038*/ 	.byte	0x04, 0x17
        /*003a*/ 	.short	(.L_17 - .L_16)
.L_16:
        /*003c*/ 	.word	0x00000000
        /*0040*/ 	.short	0x0001
        /*0042*/ 	.short	0x0008
        /*0044*/ 	.byte	0x00, 0xf4, 0x21, 0x00


	//----- nvinfo : EIATTR_KPARAM_INFO
	.align		4
.L_17:
        /*0048*/ 	.byte	0x04, 0x17
        /*004a*/ 	.short	(.L_19 - .L_18)
.L_18:
        /*004c*/ 	.word	0x00000000
        /*0050*/ 	.short	0x0000
        /*0052*/ 	.short	0x0000
        /*0054*/ 	.byte	0x00, 0xf4, 0x21, 0x00


	//----- nvinfo : EIATTR_SPARSE_MMA_MASK
	.align		4
.L_19:
        /*0058*/ 	.byte	0x03, 0x50
        /*005a*/ 	.short	0x0000


	//----- nvinfo : EIATTR_MAXREG_COUNT
	.align		4
        /*005c*/ 	.byte	0x03, 0x1b
        /*005e*/ 	.short	0x00ff


	//----- nvinfo : EIATTR_EXIT_INSTR_OFFSETS
	.align		4
        /*0060*/ 	.byte	0x04, 0x1c
        /*0062*/ 	.short	(.L_21 - .L_20)


	//   ....[0]....
.L_20:
        /*0064*/ 	.word	0x000002e0


	//   ....[1]....
        /*0068*/ 	.word	0x00000300


	//----- nvinfo : EIATTR_REQNTID
	.align		4
.L_21:
        /*006c*/ 	.byte	0x04, 0x10
        /*006e*/ 	.short	(.L_23 - .L_22)
.L_22:
        /*0070*/ 	.word	0x00000080
        /*0074*/ 	.word	0x00000001
        /*0078*/ 	.word	0x00000001


	//----- nvinfo : EIATTR_CBANK_PARAM_SIZE
	.align		4
.L_23:
        /*007c*/ 	.byte	0x03, 0x19
        /*007e*/ 	.short	0x0020


	//----- nvinfo : EIATTR_PARAM_CBANK
	.align		4
        /*0080*/ 	.byte	0x04, 0x0a
        /*0082*/ 	.short	(.L_25 - .L_24)
	.align		4
.L_24:
        /*0084*/ 	.word	index@(.nv.constant0.triton_poi_fused_clone_0)
        /*0088*/ 	.short	0x0210
        /*008a*/ 	.short	0x0020


	//----- nvinfo : EIATTR_SW_WAR
	.align		4
.L_25:
        /*008c*/ 	.byte	0x04, 0x36
        /*008e*/ 	.short	(.L_27 - .L_26)
.L_26:
        /*0090*/ 	.word	0x00000008
.L_27:


//--------------------- .nv.callgraph             --------------------------
	.section	.nv.callgraph,"",@"SHT_CUDA_CALLGRAPH"
	.align	4
	.sectionentsize	8
	.align		4
        /*0000*/ 	.word	0x00000000
	.align		4
        /*0004*/ 	.word	0xffffffff
	.align		4
        /*0008*/ 	.word	0x00000000
	.align		4
        /*000c*/ 	.word	0xfffffffe
	.align		4
        /*0010*/ 	.word	0x00000000
	.align		4
        /*0014*/ 	.word	0xfffffffd
	.align		4
        /*0018*/ 	.word	0x00000000
	.align		4
        /*001c*/ 	.word	0xfffffffc


//--------------------- .text.triton_poi_fused_clone_0 --------------------------
	.section	.text.triton_poi_fused_clone_0,"ax",@progbits
	.align	128
        .global         triton_poi_fused_clone_0
        .type           triton_poi_fused_clone_0,@function
        .size           triton_poi_fused_clone_0,(.L_x_1 - triton_poi_fused_clone_0)
        .other          triton_poi_fused_clone_0,@"STO_CUDA_ENTRY STV_DEFAULT"
triton_poi_fused_clone_0:
.text.triton_poi_fused_clone_0:
[----:B------:R-:W0:Y:S02]  /*0000*/  LDC R1, c[0x0][0x28] ;  /* 0x00000a00ff017b82 */ /* 0x000e240000000800 */
[----:B------:R-:W1:Y:S01]  /*0010*/  S2R R8, SR_TID.X ;  /* 0x0000000000087919 */ /* 0x000e620000002100 */
[----:B------:R-:W2:Y:S01]  /*0020*/  S2UR UR4, SR_CTAID.Y ;  /* 0x00000000000479c3 */ /* 0x000ea20000002600 */
[----:B------:R-:W-:Y:S01]  /*0030*/  HFMA2.MMA R20, -RZ, RZ, 0, 0 ;  /* 0x00000000ff147435 */ /* 0x000fe200000001ff */
[----:B------:R-:W-:Y:S01]  /*0040*/  CS2R R16, SRZ ;  /* 0x0000000000107805 */ /* 0x000fe2000001ff00 */
[----:B------:R-:W3:Y:S01]  /*0050*/  S2R R9, SR_CTAID.X ;  /* 0x0000000000097919 */ /* 0x000ee20000002500 */
[----:B------:R-:W-:-:S04]  /*0060*/  CS2R R18, SRZ ;  /* 0x0000000000127805 */ /* 0x000fc8000001ff00 */
[----:B------:R-:W4:Y:S08]  /*0070*/  LDC.64 R2, c[0x0][0x210] ;  /* 0x00008400ff027b82 */ /* 0x000f300000000a00 */
[----:B------:R-:W5:Y:S01]  /*0080*/  LDC.64 R4, c[0x0][0x218] ;  /* 0x00008600ff047b82 */ /* 0x000f620000000a00 */
[----:B--2---:R-:W-:Y:S01]  /*0090*/  USHF.L.U32 UR4, UR4, 0x5, URZ ;  /* 0x0000000504047899 */ /* 0x004fe2000800063f */
[----:B-1----:R-:W-:-:S04]  /*00a0*/  SHF.R.U32.HI R0, RZ, 0x2, R8 ;  /* 0x00000002ff007819 */ /* 0x002fc80000011608 */
[----:B------:R-:W-:-:S04]  /*00b0*/  SGXT.U32 R0, R0, 0x5 ;  /* 0x000000050000781a */ /* 0x000fc80000000000 */
[----:B------:R-:W-:Y:S01]  /*00c0*/  LOP3.LUT R0, R0, UR4, RZ, 0xfc, !PT ;  /* 0x0000000400007c12 */ /* 0x000fe2000f8efcff */
[----:B------:R-:W-:-:S03]  /*00d0*/  ULDC.64 UR4, c[0x0][0x208] ;  /* 0x0000820000047ab9 */ /* 0x000fc60000000a00 */
[C---:B------:R-:W-:Y:S01]  /*00e0*/  ISETP.GE.AND P1, PT, R0.reuse, 0x2c, PT ;  /* 0x0000002c0000780c */ /* 0x040fe20003f26270 */
[----:B------:R-:W-:-:S05]  /*00f0*/  IMAD.HI R6, R0, 0x2e8ba2e9, RZ ;  /* 0x2e8ba2e900067827 */ /* 0x000fca00078e02ff */
[----:B------:R-:W-:-:S04]  /*0100*/  SHF.R.S32.HI R7, RZ, 0x1, R6 ;  /* 0x00000001ff077819 */ /* 0x000fc80000011406 */
[----:B------:R-:W-:Y:S02]  /*0110*/  LEA.HI R7, R6, R7, RZ, 0x1 ;  /* 0x0000000706077211 */ /* 0x000fe400078f08ff */
[----:B------:R-:W-:-:S03]  /*0120*/  SHF.L.U32 R6, R8, 0x2, RZ ;  /* 0x0000000208067819 */ /* 0x000fc600000006ff */
[----:B------:R-:W-:Y:S01]  /*0130*/  IMAD R8, R7, -0xb, R0 ;  /* 0xfffffff507087824 */ /* 0x000fe200078e0200 */
[----:B------:R-:W-:-:S03]  /*0140*/  LOP3.LUT R6, R6, 0xc, RZ, 0xc0, !PT ;  /* 0x0000000c06067812 */ /* 0x000fc600078ec0ff */
[----:B-----5:R-:W-:Y:S01]  /*0150*/  IMAD.WIDE R4, R8, 0x4, R4 ;  /* 0x0000000408047825 */ /* 0x020fe200078e0204 */
[----:B---3--:R-:W-:-:S03]  /*0160*/  LEA R9, R9, R6, 0x4 ;  /* 0x0000000609097211 */ /* 0x008fc600078e20ff */
[----:B------:R-:W-:Y:S01]  /*0170*/  IMAD R6, R7, 0xb0, R8 ;  /* 0x000000b007067824 */ /* 0x000fe200078e0208 */
[C---:B------:R-:W-:Y:S01]  /*0180*/  ISETP.GE.AND P0, PT, R9.reuse, 0x10, PT ;  /* 0x000000100900780c */ /* 0x040fe20003f06270 */
[----:B------:R-:W2:Y:S02]  /*0190*/  @!P1 LDG.E.EL R20, desc[UR4][R4.64] ;  /* 0x0000000404149981 */ /* 0x000ea4000c2e1900 */
[----:B------:R-:W-:Y:S01]  /*01a0*/  IMAD R7, R9, 0xb, R6 ;  /* 0x0000000b09077824 */ /* 0x000fe200078e0206 */
[----:B------:R-:W-:-:S03]  /*01b0*/  ISETP.LT.AND P0, PT, R0, 0x2c, !P0 ;  /* 0x0000002c0000780c */ /* 0x000fc60004701270 */
[C---:B------:R-:W-:Y:S01]  /*01c0*/  VIADD R11, R7.reuse, 0xb ;  /* 0x0000000b070b7836 */ /* 0x040fe20000000000 */
[----:B------:R-:W-:Y:S01]  /*01d0*/  IADD3 R13, R7, 0x16, RZ ;  /* 0x00000016070d7810 */ /* 0x000fe20007ffe0ff */
[C---:B------:R-:W-:Y:S02]  /*01e0*/  VIADD R15, R7.reuse, 0x21 ;  /* 0x00000021070f7836 */ /* 0x040fe40000000000 */
[----:B----4-:R-:W-:-:S04]  /*01f0*/  IMAD.WIDE R6, R7, 0x4, R2 ;  /* 0x0000000407067825 */ /* 0x010fc800078e0202 */
[--C-:B------:R-:W-:Y:S02]  /*0200*/  IMAD.WIDE R10, R11, 0x4, R2.reuse ;  /* 0x000000040b0a7825 */ /* 0x100fe400078e0202 */
[----:B------:R-:W2:Y:S02]  /*0210*/  @P0 LDG.E.EL R16, desc[UR4][R6.64] ;  /* 0x0000000406100981 */ /* 0x000ea4000c2e1900 */
[--C-:B------:R-:W-:Y:S02]  /*0220*/  IMAD.WIDE R12, R13, 0x4, R2.reuse ;  /* 0x000000040d0c7825 */ /* 0x100fe400078e0202 */
[----:B------:R-:W3:Y:S02]  /*0230*/  @P0 LDG.E.EL R17, desc[UR4][R10.64] ;  /* 0x000000040a110981 */ /* 0x000ee4000c2e1900 */
[----:B------:R-:W-:Y:S02]  /*0240*/  IMAD.WIDE R2, R15, 0x4, R2 ;  /* 0x000000040f027825 */ /* 0x000fe400078e0202 */
[----:B------:R-:W4:Y:S01]  /*0250*/  @P0 LDG.E.EL R18, desc[UR4][R12.64] ;  /* 0x000000040c120981 */ /* 0x000f22000c2e1900 */
[----:B------:R-:W1:Y:S03]  /*0260*/  LDC.64 R14, c[0x0][0x220] ;  /* 0x00008800ff0e7b82 */ /* 0x000e660000000a00 */
[----:B------:R-:W5:Y:S01]  /*0270*/  @P0 LDG.E.EL R19, desc[UR4][R2.64] ;  /* 0x0000000402130981 */ /* 0x000f62000c2e1900 */
[----:B------:R-:W-:-:S05]  /*0280*/  LEA R9, R0, R9, 0x4 ;  /* 0x0000000900097211 */ /* 0x000fca00078e20ff */
[----:B-1----:R-:W-:-:S04]  /*0290*/  IMAD.WIDE R8, R9, 0x4, R14 ;  /* 0x0000000409087825 */ /* 0x002fc800078e020e */
[C---:B--2---:R-:W-:Y:S01]  /*02a0*/  FADD R16, R20.reuse, R16 ;  /* 0x0000001014107221 */ /* 0x044fe20000000000 */
[C---:B---3--:R-:W-:Y:S01]  /*02b0*/  FADD R17, R20.reuse, R17 ;  /* 0x0000001114117221 */ /* 0x048fe20000000000 */
[C---:B----4-:R-:W-:Y:S01]  /*02c0*/  FADD R18, R20.reuse, R18 ;  /* 0x0000001214127221 */ /* 0x050fe20000000000 */
[----:B-----5:R-:W-:Y:S01]  /*02d0*/  FADD R19, R20, R19 ;  /* 0x0000001314137221 */ /* 0x020fe20000000000 */
[----:B------:R-:W-:Y:S06]  /*02e0*/  @!P0 EXIT ;  /* 0x000000000000894d */ /* 0x000fec0003800000 */
[----:B------:R-:W-:Y:S01]  /*02f0*/  STG.E.128 desc[UR4][R8.64], R16 ;  /* 0x0000001008007986 */ /* 0x000fe2000c101d04 */
[----:B------:R-:W-:Y:S05]  /*0300*/  EXIT ;  /* 0x000000000000794d */ /* 0x000fea0003800000 */
.L_x_0:
[----:B------:R-:W-:-:S00]  /*0310*/  BRA `(.L_x_0) ;  /* 0xfffffffc00fc7947 */ /* 0x000fc0000383ffff */
[----:B------:R-:W-:-:S00]  /*0320*/  NOP ;  /* 0x0000000000007918 */ /* 0x000fc00000000000 */
        /* <DEDUP_REMOVED lines=13> */
.L_x_1:


//--------------------- .nv.constant0.triton_poi_fused_clone_0 --------------------------
	.section	.nv.constant0.triton_poi_fused_clone_0,"a",@progbits
	.sectionflags	@""
	.align	4
.nv.constant0.triton_poi_fused_clone_0:
	.zero		560
